	.headerflags	@"EF_CUDA_TEXMODE_UNIFIED EF_CUDA_64BIT_ADDRESS EF_CUDA_ACCELERATORS EF_CUDA_SM90 EF_CUDA_VIRTUAL_SM(EF_CUDA_SM90)"
	.elftype	@"ET_EXEC"


//--------------------- .nv.info                  --------------------------
	.section	.nv.info,"",@"SHT_CUDA_INFO"
	.align	4


	//----- nvinfo : EIATTR_REGCOUNT
	.align		4
        /*0000*/ 	.byte	0x04, 0x2f
        /*0002*/ 	.short	(.L_1 - .L_0)
	.align		4
.L_0:
        /*0004*/ 	.word	index@(triton_poi_fused__safe_softmax_9)
        /*0008*/ 	.word	0x00000014


	//----- nvinfo : EIATTR_MIN_STACK_SIZE
	.align		4
.L_1:
        /*000c*/ 	.byte	0x04, 0x12
        /*000e*/ 	.short	(.L_3 - .L_2)
	.align		4
.L_2:
        /*0010*/ 	.word	index@(triton_poi_fused__safe_softmax_9)
        /*0014*/ 	.word	0x00000000


	//----- nvinfo : EIATTR_FRAME_SIZE
	.align		4
.L_3:
        /*0018*/ 	.byte	0x04, 0x11
        /*001a*/ 	.short	(.L_5 - .L_4)
	.align		4
.L_4:
        /*001c*/ 	.word	index@(triton_poi_fused__safe_softmax_9)
        /*0020*/ 	.word	0x00000000


	//----- nvinfo : EIATTR_MIN_STACK_SIZE
	.align		4
.L_5:
        /*0024*/ 	.byte	0x04, 0x12
        /*0026*/ 	.short	(.L_7 - .L_6)
	.align		4
.L_6:
        /*0028*/ 	.word	index@(triton_poi_fused__safe_softmax_9)
        /*002c*/ 	.word	0x00000000
.L_7:


//--------------------- .nv.info.triton_poi_fused__safe_softmax_9 --------------------------
	.section	.nv.info.triton_poi_fused__safe_softmax_9,"",@"SHT_CUDA_INFO"
	.sectionflags	@""
	.align	4


	//----- nvinfo : EIATTR_CUDA_API_VERSION
	.align		4
        /*0000*/ 	.byte	0x04, 0x37
        /*0002*/ 	.short	(.L_9 - .L_8)
.L_8:
        /*0004*/ 	.word	0x0000007c


	//----- nvinfo : EIATTR_KPARAM_INFO
	.align		4
.L_9:
        /*0008*/ 	.byte	0x04, 0x17
        /*000a*/ 	.short	(.L_11 - .L_10)
.L_10:
        /*000c*/ 	.word	0x00000000
        /*0010*/ 	.short	0x0003
        /*0012*/ 	.short	0x0018
        /*0014*/ 	.byte	0x00, 0xf0, 0x11, 0x00


	//----- nvinfo : EIATTR_KPARAM_INFO
	.align		4
.L_11:
        /*0018*/ 	.byte	0x04, 0x17
        /*001a*/ 	.short	(.L_13 - .L_12)
.L_12:
        /*001c*/ 	.word	0x00000000
        /*0020*/ 	.short	0x0002
        /*0022*/ 	.short	0x0010
        /*0024*/ 	.byte	0x00, 0xf4, 0x21, 0x00


	//----- nvinfo : EIATTR_KPARAM_INFO
	.align		4
.L_13:
        /*0028*/ 	.byte	0x04, 0x17
        /*002a*/ 	.short	(.L_15 - .L_14)
.L_14:
        /*002c*/ 	.word	0x00000000
        /*0030*/ 	.short	0x0001
        /*0032*/ 	.short	0x0008
        /*0034*/ 	.byte	0x00, 0xf4, 0x21, 0x00


	//----- nvinfo : EIATTR_KPARAM_INFO
	.align		4
.L_15:
        /*0038*/ 	.byte	0x04, 0x17
        /*003a*/ 	.short	(.L_17 - .L_16)
.L_16:
        /*003c*/ 	.word	0x00000000
        /*0040*/ 	.short	0x0000
        /*0042*/ 	.short	0x0000
        /*0044*/ 	.byte	0x00, 0xf4, 0x21, 0x00


	//----- nvinfo : EIATTR_SPARSE_MMA_MASK
	.align		4
.L_17:
        /*0048*/ 	.byte	0x03, 0x50
        /*004a*/ 	.short	0x0000


	//----- nvinfo : EIATTR_MAXREG_COUNT
	.align		4
        /*004c*/ 	.byte	0x03, 0x1b
        /*004e*/ 	.short	0x00ff


	//----- nvinfo : EIATTR_EXIT_INSTR_OFFSETS
	.align		4
        /*0050*/ 	.byte	0x04, 0x1c
        /*0052*/ 	.short	(.L_19 - .L_18)


	//   ....[0]....
.L_18:
        /*0054*/ 	.word	0x00000390


	//   ....[1]....
        /*0058*/ 	.word	0x000003b0


	//----- nvinfo : EIATTR_REQNTID
	.align		4
.L_19:
        /*005c*/ 	.byte	0x04, 0x10
        /*005e*/ 	.short	(.L_21 - .L_20)
.L_20:
        /*0060*/ 	.word	0x00000080
        /*0064*/ 	.word	0x00000001
        /*0068*/ 	.word	0x00000001


	//----- nvinfo : EIATTR_CBANK_PARAM_SIZE
	.align		4
.L_21:
        /*006c*/ 	.byte	0x03, 0x19
        /*006e*/ 	.short	0x001c


	//----- nvinfo : EIATTR_PARAM_CBANK
	.align		4
        /*0070*/ 	.byte	0x04, 0x0a
        /*0072*/ 	.short	(.L_23 - .L_22)
	.align		4
.L_22:
        /*0074*/ 	.word	index@(.nv.constant0.triton_poi_fused__safe_softmax_9)
        /*0078*/ 	.short	0x0210
        /*007a*/ 	.short	0x001c


	//----- nvinfo : EIATTR_SW_WAR
	.align		4
.L_23:
        /*007c*/ 	.byte	0x04, 0x36
        /*007e*/ 	.short	(.L_25 - .L_24)
.L_24:
        /*0080*/ 	.word	0x00000008
.L_25:


//--------------------- .nv.callgraph             --------------------------
	.section	.nv.callgraph,"",@"SHT_CUDA_CALLGRAPH"
	.align	4
	.sectionentsize	8
	.align		4
        /*0000*/ 	.word	0x00000000
	.align		4
        /*0004*/ 	.word	0xffffffff
	.align		4
        /*0008*/ 	.word	0x00000000
	.align		4
        /*000c*/ 	.word	0xfffffffe
	.align		4
        /*0010*/ 	.word	0x00000000
	.align		4
        /*0014*/ 	.word	0xfffffffd
	.align		4
        /*0018*/ 	.word	0x00000000
	.align		4
        /*001c*/ 	.word	0xfffffffc


//--------------------- .text.triton_poi_fused__safe_softmax_9 --------------------------
	.section	.text.triton_poi_fused__safe_softmax_9,"ax",@progbits
	.align	128
        .global         triton_poi_fused__safe_softmax_9
        .type           triton_poi_fused__safe_softmax_9,@function
        .size           triton_poi_fused__safe_softmax_9,(.L_x_1 - triton_poi_fused__safe_softmax_9)
        .other          triton_poi_fused__safe_softmax_9,@"STO_CUDA_ENTRY STV_DEFAULT"
triton_poi_fused__safe_softmax_9:
.text.triton_poi_fused__safe_softmax_9:
[----:B------:R-:W0:Y:S01]  /*0000*/  LDC R1, c[0x0][0x28] ;  /* 0x00000a00ff017b82 */ /* 0x000e220000000800 */
[----:B------:R-:W1:Y:S07]  /*0010*/  S2R R5, SR_TID.X ;  /* 0x0000000000057919 */ /* 0x000e6e0000002100 */
[----:B------:R-:W2:Y:S01]  /*0020*/  LDC.64 R2, c[0x0][0x218] ;  /* 0x00008600ff027b82 */ /* 0x000ea20000000a00 */
[----:B------:R-:W-:Y:S01]  /*0030*/  CS2R R12, SRZ ;  /* 0x00000000000c7805 */ /* 0x000fe2000001ff00 */
[----:B------:R-:W-:Y:S01]  /*0040*/  ULDC.64 UR4, c[0x0][0x208] ;  /* 0x0000820000047ab9 */ /* 0x000fe20000000a00 */
[----:B------:R-:W3:Y:S01]  /*0050*/  S2R R0, SR_CTAID.X ;  /* 0x0000000000007919 */ /* 0x000ee20000002500 */
[----:B------:R-:W-:-:S04]  /*0060*/  CS2R R14, SRZ ;  /* 0x00000000000e7805 */ /* 0x000fc8000001ff00 */
[----:B------:R-:W4:Y:S01]  /*0070*/  LDC.64 R6, c[0x0][0x210] ;  /* 0x00008400ff067b82 */ /* 0x000f220000000a00 */
[----:B-1----:R-:W-:Y:S02]  /*0080*/  LOP3.LUT R5, R5, 0x7f, RZ, 0xc0, !PT ;  /* 0x0000007f05057812 */ /* 0x002fe400078ec0ff */
[----:B---3--:R-:W-:-:S03]  /*0090*/  SHF.R.S32.HI R4, RZ, 0x18, R0 ;  /* 0x00000018ff047819 */ /* 0x008fc60000011400 */
[----:B------:R-:W-:Y:S01]  /*00a0*/  IMAD R5, R0, 0x80, R5 ;  /* 0x0000008000057824 */ /* 0x000fe200078e0205 */
[----:B------:R-:W-:-:S04]  /*00b0*/  SGXT R0, R4, 0x1 ;  /* 0x000000010400781a */ /* 0x000fc80000000200 */
[----:B------:R-:W-:Y:S02]  /*00c0*/  ISETP.GE.AND P0, PT, R5, 0x400, PT ;  /* 0x000004000500780c */ /* 0x000fe40003f06270 */
[----:B------:R-:W-:-:S04]  /*00d0*/  LEA.HI R0, R0, R5, RZ, 0x2 ;  /* 0x0000000500007211 */ /* 0x000fc800078f10ff */
[----:B------:R-:W-:-:S05]  /*00e0*/  LOP3.LUT R11, R0, 0xfffffffc, RZ, 0xc0, !PT ;  /* 0xfffffffc000b7812 */ /* 0x000fca00078ec0ff */
[----:B--2---:R-:W-:-:S05]  /*00f0*/  IMAD.WIDE R8, R11, 0x4, R2 ;  /* 0x000000040b087825 */ /* 0x004fca00078e0202 */
[----:B------:R-:W2:Y:S04]  /*0100*/  @!P0 LDG.E.EL R12, desc[UR4][R8.64] ;  /* 0x00000004080c8981 */ /* 0x000ea8000c2e1900 */
[----:B------:R-:W2:Y:S04]  /*0110*/  @!P0 LDG.E.EL R13, desc[UR4][R8.64+0x4] ;  /* 0x00000404080d8981 */ /* 0x000ea8000c2e1900 */
[----:B------:R-:W3:Y:S04]  /*0120*/  @!P0 LDG.E.EL R14, desc[UR4][R8.64+0x8] ;  /* 0x00000804080e8981 */ /* 0x000ee8000c2e1900 */
[----:B------:R1:W5:Y:S01]  /*0130*/  @!P0 LDG.E.EL R15, desc[UR4][R8.64+0xc] ;  /* 0x00000c04080f8981 */ /* 0x000362000c2e1900 */
[----:B------:R-:W-:-:S02]  /*0140*/  IMAD.MOV.U32 R0, RZ, RZ, RZ ;  /* 0x000000ffff007224 */ /* 0x000fc400078e00ff */
[----:B------:R-:W-:Y:S02]  /*0150*/  IMAD.MOV.U32 R4, RZ, RZ, RZ ;  /* 0x000000ffff047224 */ /* 0x000fe400078e00ff */
[----:B----4-:R-:W-:Y:S01]  /*0160*/  IMAD.WIDE R6, R11, 0x4, R6 ;  /* 0x000000040b067825 */ /* 0x010fe200078e0206 */
[----:B------:R-:W-:-:S04]  /*0170*/  CS2R R10, SRZ ;  /* 0x00000000000a7805 */ /* 0x000fc8000001ff00 */
[----:B------:R-:W4:Y:S04]  /*0180*/  @!P0 LDG.E.EL R0, desc[UR4][R6.64] ;  /* 0x0000000406008981 */ /* 0x000f28000c2e1900 */
[----:B------:R-:W4:Y:S01]  /*0190*/  @!P0 LDG.E.EL R4, desc[UR4][R6.64+0x4] ;  /* 0x0000040406048981 */ /* 0x000f22000c2e1900 */
[----:B------:R-:W-:Y:S02]  /*01a0*/  IMAD.MOV.U32 R17, RZ, RZ, RZ ;  /* 0x000000ffff117224 */ /* 0x000fe400078e00ff */
[C---:B-1----:R-:W-:Y:S01]  /*01b0*/  IMAD.WIDE R8, R5.reuse, 0x4, R2 ;  /* 0x0000000405087825 */ /* 0x042fe200078e0202 */
[----:B------:R-:W4:Y:S01]  /*01c0*/  @!P0 LDG.E.EL R10, desc[UR4][R6.64+0x8] ;  /* 0x00000804060a8981 */ /* 0x000f22000c2e1900 */
[----:B------:R-:W1:Y:S03]  /*01d0*/  LDC.64 R2, c[0x0][0x220] ;  /* 0x00008800ff027b82 */ /* 0x000e660000000a00 */
[----:B------:R1:W4:Y:S04]  /*01e0*/  @!P0 LDG.E.EL R11, desc[UR4][R6.64+0xc] ;  /* 0x00000c04060b8981 */ /* 0x000328000c2e1900 */
[----:B------:R-:W4:Y:S01]  /*01f0*/  @!P0 LDG.E R17, desc[UR4][R8.64] ;  /* 0x0000000408118981 */ /* 0x000f22000c1e1900 */
[----:B01----:R-:W-:-:S04]  /*0200*/  IMAD.WIDE R2, R5, 0x4, R2 ;  /* 0x0000000405027825 */ /* 0x003fc800078e0202 */
[----:B--2---:R-:W-:-:S04]  /*0210*/  FADD R13, R13, R12 ;  /* 0x0000000c0d0d7221 */ /* 0x004fc80000000000 */
[----:B---3--:R-:W-:-:S04]  /*0220*/  FADD R14, R13, R14 ;  /* 0x0000000e0d0e7221 */ /* 0x008fc80000000000 */
[----:B-----5:R-:W-:-:S05]  /*0230*/  FADD R14, R14, R15 ;  /* 0x0000000f0e0e7221 */ /* 0x020fca0000000000 */
[C---:B------:R-:W-:Y:S02]  /*0240*/  FSETP.GT.AND P2, PT, |R14|.reuse, 8.50705917302346158658e+37, PT ;  /* 0x7e8000000e00780b */ /* 0x040fe40003f44200 */
[----:B------:R-:W-:Y:S02]  /*0250*/  FSETP.GEU.AND P1, PT, |R14|, 1.175494350822287508e-38, PT ;  /* 0x008000000e00780b */ /* 0x000fe40003f2e200 */
[----:B----4-:R-:W-:Y:S02]  /*0260*/  FSETP.NEU.AND P3, PT, R0, -INF , PT ;  /* 0xff8000000000780b */ /* 0x010fe40003f6d000 */
[----:B------:R-:W-:Y:S02]  /*0270*/  FSETP.NEU.AND P4, PT, R4, -INF , PT ;  /* 0xff8000000400780b */ /* 0x000fe40003f8d000 */
[----:B------:R-:W-:-:S05]  /*0280*/  SEL R0, RZ, 0x1, !P3 ;  /* 0x00000001ff007807 */ /* 0x000fca0005800000 */
[----:B------:R-:W-:Y:S01]  /*0290*/  @P2 FMUL R14, R14, 0.25 ;  /* 0x3e8000000e0e2820 */ /* 0x000fe20000400000 */
[----:B------:R-:W-:Y:S02]  /*02a0*/  SEL R7, RZ, 0x1fffe, !P4 ;  /* 0x0001fffeff077807 */ /* 0x000fe40006000000 */
[----:B------:R-:W-:Y:S01]  /*02b0*/  FSETP.NEU.AND P3, PT, R10, -INF , PT ;  /* 0xff8000000a00780b */ /* 0x000fe20003f6d000 */
[----:B------:R-:W-:Y:S01]  /*02c0*/  @!P1 FMUL R14, R14, 16777216 ;  /* 0x4b8000000e0e9820 */ /* 0x000fe20000400000 */
[----:B------:R-:W-:Y:S01]  /*02d0*/  FSETP.NEU.AND P4, PT, R11, -INF , PT ;  /* 0xff8000000b00780b */ /* 0x000fe20003f8d000 */
[----:B------:R-:W-:Y:S01]  /*02e0*/  IMAD.IADD R4, R0, 0x1, R7 ;  /* 0x0000000100047824 */ /* 0x000fe200078e0207 */
[----:B------:R-:W-:Y:S01]  /*02f0*/  SEL R0, RZ, 0x4, !P3 ;  /* 0x00000004ff007807 */ /* 0x000fe20005800000 */
[----:B------:R-:W-:Y:S01]  /*0300*/  @P2 FMUL R17, R17, 0.25 ;  /* 0x3e80000011112820 */ /* 0x000fe20000400000 */
[----:B------:R-:W-:Y:S01]  /*0310*/  SEL R7, RZ, 0x7fff8, !P4 ;  /* 0x0007fff8ff077807 */ /* 0x000fe20006000000 */
[----:B------:R-:W0:Y:S01]  /*0320*/  MUFU.RCP R14, R14 ;  /* 0x0000000e000e7308 */ /* 0x000e220000001000 */
[----:B------:R-:W-:Y:S01]  /*0330*/  LOP3.LUT R4, R4, 0x3, RZ, 0xc0, !PT ;  /* 0x0000000304047812 */ /* 0x000fe200078ec0ff */
[----:B------:R-:W-:-:S03]  /*0340*/  @!P1 FMUL R17, R17, 16777216 ;  /* 0x4b80000011119820 */ /* 0x000fc60000400000 */
[----:B------:R-:W-:-:S04]  /*0350*/  IADD3 R0, R4, R7, R0 ;  /* 0x0000000704007210 */ /* 0x000fc80007ffe000 */
[----:B------:R-:W-:Y:S01]  /*0360*/  LOP3.LUT P1, RZ, R0, 0xf, RZ, 0xc0, !PT ;  /* 0x0000000f00ff7812 */ /* 0x000fe2000782c0ff */
[----:B0-----:R-:W-:-:S05]  /*0370*/  FMUL R4, R14, R17 ;  /* 0x000000110e047220 */ /* 0x001fca0000400000 */
[----:B------:R-:W-:Y:S01]  /*0380*/  SEL R5, R4, RZ, P1 ;  /* 0x000000ff04057207 */ /* 0x000fe20000800000 */
[----:B------:R-:W-:Y:S06]  /*0390*/  @P0 EXIT ;  /* 0x000000000000094d */ /* 0x000fec0003800000 */
[----:B------:R-:W-:Y:S01]  /*03a0*/  STG.E desc[UR4][R2.64], R5 ;  /* 0x0000000502007986 */ /* 0x000fe2000c101904 */
[----:B------:R-:W-:Y:S05]  /*03b0*/  EXIT ;  /* 0x000000000000794d */ /* 0x000fea0003800000 */
.L_x_0:
[----:B------:R-:W-:-:S00]  /*03c0*/  BRA `(.L_x_0) ;  /* 0xfffffffc00fc7947 */ /* 0x000fc0000383ffff */
[----:B------:R-:W-:-:S00]  /*03d0*/  NOP ;  /* 0x0000000000007918 */ /* 0x000fc00000000000 */
        /* <DEDUP_REMOVED lines=10> */
.L_x_1:


//--------------------- .nv.constant0.triton_poi_fused__safe_softmax_9 --------------------------
	.section	.nv.constant0.triton_poi_fused__safe_softmax_9,"a",@progbits
	.sectionflags	@""
	.align	4
.nv.constant0.triton_poi_fused__safe_softmax_9:
	.zero		556
